	.headerflags	@"EF_CUDA_TEXMODE_UNIFIED EF_CUDA_64BIT_ADDRESS EF_CUDA_ACCELERATORS EF_CUDA_SM90 EF_CUDA_VIRTUAL_SM(EF_CUDA_SM90)"
	.elftype	@"ET_EXEC"


//--------------------- .nv.info                  --------------------------
	.section	.nv.info,"",@"SHT_CUDA_INFO"
	.align	4


	//----- nvinfo : EIATTR_REGCOUNT
	.align		4
        /*0000*/ 	.byte	0x04, 0x2f
        /*0002*/ 	.short	(.L_3 - .L_2)
	.align		4
.L_2:
        /*0004*/ 	.word	index@(triton_poi_fused__native_batch_norm_legit_no_training_convolution_relu_91)
        /*0008*/ 	.word	0x0000001a


	//----- nvinfo : EIATTR_MIN_STACK_SIZE
	.align		4
.L_3:
        /*000c*/ 	.byte	0x04, 0x12
        /*000e*/ 	.short	(.L_5 - .L_4)
	.align		4
.L_4:
        /*0010*/ 	.word	index@(triton_poi_fused__native_batch_norm_legit_no_training_convolution_relu_91)
        /*0014*/ 	.word	0x00000000


	//----- nvinfo : EIATTR_FRAME_SIZE
	.align		4
.L_5:
        /*0018*/ 	.byte	0x04, 0x11
        /*001a*/ 	.short	(.L_7 - .L_6)
	.align		4
.L_6:
        /*001c*/ 	.word	index@(triton_poi_fused__native_batch_norm_legit_no_training_convolution_relu_91)
        /*0020*/ 	.word	0x00000000


	//----- nvinfo : EIATTR_MIN_STACK_SIZE
	.align		4
.L_7:
        /*0024*/ 	.byte	0x04, 0x12
        /*0026*/ 	.short	(.L_9 - .L_8)
	.align		4
.L_8:
        /*0028*/ 	.word	index@(triton_poi_fused__native_batch_norm_legit_no_training_convolution_relu_91)
        /*002c*/ 	.word	0x00000000
.L_9:


//--------------------- .nv.info.triton_poi_fused__native_batch_norm_legit_no_training_convolution_relu_91 --------------------------
	.section	.nv.info.triton_poi_fused__native_batch_norm_legit_no_training_convolution_relu_91,"",@"SHT_CUDA_INFO"
	.sectionflags	@""
	.align	4


	//----- nvinfo : EIATTR_CUDA_API_VERSION
	.align		4
        /*0000*/ 	.byte	0x04, 0x37
        /*0002*/ 	.short	(.L_11 - .L_10)
.L_10:
        /*0004*/ 	.word	0x0000007c


	//----- nvinfo : EIATTR_KPARAM_INFO
	.align		4
.L_11:
        /*0008*/ 	.byte	0x04, 0x17
        /*000a*/ 	.short	(.L_13 - .L_12)
.L_12:
        /*000c*/ 	.word	0x00000000
        /*0010*/ 	.short	0x0007
        /*0012*/ 	.short	0x0038
        /*0014*/ 	.byte	0x00, 0xf0, 0x11, 0x00


	//----- nvinfo : EIATTR_KPARAM_INFO
	.align		4
.L_13:
        /*0018*/ 	.byte	0x04, 0x17
        /*001a*/ 	.short	(.L_15 - .L_14)
.L_14:
        /*001c*/ 	.word	0x00000000
        /*0020*/ 	.short	0x0006
        /*0022*/ 	.short	0x0030
        /*0024*/ 	.byte	0x00, 0xf4, 0x21, 0x00


	//----- nvinfo : EIATTR_KPARAM_INFO
	.align		4
.L_15:
        /*0028*/ 	.byte	0x04, 0x17
        /*002a*/ 	.short	(.L_17 - .L_16)
.L_16:
        /*002c*/ 	.word	0x00000000
        /*0030*/ 	.short	0x0005
        /*0032*/ 	.short	0x0028
        /*0034*/ 	.byte	0x00, 0xf4, 0x21, 0x00


	//----- nvinfo : EIATTR_KPARAM_INFO
	.align		4
.L_17:
        /*0038*/ 	.byte	0x04, 0x17
        /*003a*/ 	.short	(.L_19 - .L_18)
.L_18:
        /*003c*/ 	.word	0x00000000
        /*0040*/ 	.short	0x0004
        /*0042*/ 	.short	0x0020
        /*0044*/ 	.byte	0x00, 0xf4, 0x21, 0x00


	//----- nvinfo : EIATTR_KPARAM_INFO
	.align		4
.L_19:
        /*0048*/ 	.byte	0x04, 0x17
        /*004a*/ 	.short	(.L_21 - .L_20)
.L_20:
        /*004c*/ 	.word	0x00000000
        /*0050*/ 	.short	0x0003
        /*0052*/ 	.short	0x0018
        /*0054*/ 	.byte	0x00, 0xf4, 0x21, 0x00


	//----- nvinfo : EIATTR_KPARAM_INFO
	.align		4
.L_21:
        /*0058*/ 	.byte	0x04, 0x17
        /*005a*/ 	.short	(.L_23 - .L_22)
.L_22:
        /*005c*/ 	.word	0x00000000
        /*0060*/ 	.short	0x0002
        /*0062*/ 	.short	0x0010
        /*0064*/ 	.byte	0x00, 0xf4, 0x21, 0x00


	//----- nvinfo : EIATTR_KPARAM_INFO
	.align		4
.L_23:
        /*0068*/ 	.byte	0x04, 0x17
        /*006a*/ 	.short	(.L_25 - .L_24)
.L_24:
        /*006c*/ 	.word	0x00000000
        /*0070*/ 	.short	0x0001
        /*0072*/ 	.short	0x0008
        /*0074*/ 	.byte	0x00, 0xf4, 0x21, 0x00


	//----- nvinfo : EIATTR_KPARAM_INFO
	.align		4
.L_25:
        /*0078*/ 	.byte	0x04, 0x17
        /*007a*/ 	.short	(.L_27 - .L_26)
.L_26:
        /*007c*/ 	.word	0x00000000
        /*0080*/ 	.short	0x0000
        /*0082*/ 	.short	0x0000
        /*0084*/ 	.byte	0x00, 0xf4, 0x21, 0x00


	//----- nvinfo : EIATTR_SPARSE_MMA_MASK
	.align		4
.L_27:
        /*0088*/ 	.byte	0x03, 0x50
        /*008a*/ 	.short	0x0000


	//----- nvinfo : EIATTR_MAXREG_COUNT
	.align		4
        /*008c*/ 	.byte	0x03, 0x1b
        /*008e*/ 	.short	0x00ff


	//----- nvinfo : EIATTR_EXIT_INSTR_OFFSETS
	.align		4
        /*0090*/ 	.byte	0x04, 0x1c
        /*0092*/ 	.short	(.L_29 - .L_28)


	//   ....[0]....
.L_28:
        /*0094*/ 	.word	0x00000480


	//----- nvinfo : EIATTR_REQNTID
	.align		4
.L_29:
        /*0098*/ 	.byte	0x04, 0x10
        /*009a*/ 	.short	(.L_31 - .L_30)
.L_30:
        /*009c*/ 	.word	0x00000080
        /*00a0*/ 	.word	0x00000001
        /*00a4*/ 	.word	0x00000001


	//----- nvinfo : EIATTR_CBANK_PARAM_SIZE
	.align		4
.L_31:
        /*00a8*/ 	.byte	0x03, 0x19
        /*00aa*/ 	.short	0x003c


	//----- nvinfo : EIATTR_PARAM_CBANK
	.align		4
        /*00ac*/ 	.byte	0x04, 0x0a
        /*00ae*/ 	.short	(.L_33 - .L_32)
	.align		4
.L_32:
        /*00b0*/ 	.word	index@(.nv.constant0.triton_poi_fused__native_batch_norm_legit_no_training_convolution_relu_91)
        /*00b4*/ 	.short	0x0210
        /*00b6*/ 	.short	0x003c


	//----- nvinfo : EIATTR_SW_WAR
	.align		4
.L_33:
        /*00b8*/ 	.byte	0x04, 0x36
        /*00ba*/ 	.short	(.L_35 - .L_34)
.L_34:
        /*00bc*/ 	.word	0x00000008
.L_35:


//--------------------- .nv.callgraph             --------------------------
	.section	.nv.callgraph,"",@"SHT_CUDA_CALLGRAPH"
	.align	4
	.sectionentsize	8
	.align		4
        /*0000*/ 	.word	0x00000000
	.align		4
        /*0004*/ 	.word	0xffffffff
	.align		4
        /*0008*/ 	.word	0x00000000
	.align		4
        /*000c*/ 	.word	0xfffffffe
	.align		4
        /*0010*/ 	.word	0x00000000
	.align		4
        /*0014*/ 	.word	0xfffffffd
	.align		4
        /*0018*/ 	.word	0x00000000
	.align		4
        /*001c*/ 	.word	0xfffffffc


//--------------------- .nv.constant4             --------------------------
	.section	.nv.constant4,"a",@progbits
	.align	8
	.align		8
.nv.constant4:
        /*0000*/ 	.dword	_$_str
	.align		8
        /*0008*/ 	.dword	_$_str_$_2


//--------------------- .text.triton_poi_fused__native_batch_norm_legit_no_training_convolution_relu_91 --------------------------
	.section	.text.triton_poi_fused__native_batch_norm_legit_no_training_convolution_relu_91,"ax",@progbits
	.align	128
        .global         triton_poi_fused__native_batch_norm_legit_no_training_convolution_relu_91
        .type           triton_poi_fused__native_batch_norm_legit_no_training_convolution_relu_91,@function
        .size           triton_poi_fused__native_batch_norm_legit_no_training_convolution_relu_91,(.L_x_1 - triton_poi_fused__native_batch_norm_legit_no_training_convolution_relu_91)
        .other          triton_poi_fused__native_batch_norm_legit_no_training_convolution_relu_91,@"STO_CUDA_ENTRY STV_DEFAULT"
triton_poi_fused__native_batch_norm_legit_no_training_convolution_relu_91:
.text.triton_poi_fused__native_batch_norm_legit_no_training_convolution_relu_91:
[----:B------:R-:W-:Y:S01]  /*0000*/  LDC R1, c[0x0][0x28] ;  /* 0x00000a00ff017b82 */ /* 0x000fe20000000800 */
[----:B------:R-:W1:Y:S07]  /*0010*/  S2R R0, SR_TID.X ;  /* 0x0000000000007919 */ /* 0x000e6e0000002100 */
[----:B------:R-:W2:Y:S01]  /*0020*/  LDC.64 R20, c[0x0][0x228] ;  /* 0x00008a00ff147b82 */ /* 0x000ea20000000a00 */
[----:B------:R-:W-:Y:S01]  /*0030*/  ULDC.64 UR4, c[0x0][0x208] ;  /* 0x0000820000047ab9 */ /* 0x000fe20000000a00 */
[----:B------:R-:W3:Y:S06]  /*0040*/  S2R R5, SR_CTAID.X ;  /* 0x0000000000057919 */ /* 0x000eec0000002500 */
[----:B------:R-:W4:Y:S08]  /*0050*/  LDC.64 R16, c[0x0][0x218] ;  /* 0x00008600ff107b82 */ /* 0x000f300000000a00 */
[----:B------:R-:W5:Y:S08]  /*0060*/  LDC.64 R18, c[0x0][0x220] ;  /* 0x00008800ff127b82 */ /* 0x000f700000000a00 */
[----:B------:R-:W4:Y:S01]  /*0070*/  LDC.64 R12, c[0x0][0x230] ;  /* 0x00008c00ff0c7b82 */ /* 0x000f220000000a00 */
[----:B-1----:R-:W-:-:S07]  /*0080*/  SHF.L.U32 R0, R0, 0x2, RZ ;  /* 0x0000000200007819 */ /* 0x002fce00000006ff */
[----:B------:R-:W1:Y:S01]  /*0090*/  LDC.64 R8, c[0x0][0x238] ;  /* 0x00008e00ff087b82 */ /* 0x000e620000000a00 */
[----:B---3--:R-:W-:Y:S02]  /*00a0*/  SHF.R.S32.HI R3, RZ, 0x16, R5 ;  /* 0x00000016ff037819 */ /* 0x008fe40000011405 */
[----:B------:R-:W-:Y:S02]  /*00b0*/  LOP3.LUT R0, R0, 0x1fc, RZ, 0xc0, !PT ;  /* 0x000001fc00007812 */ /* 0x000fe400078ec0ff */
[----:B------:R-:W-:Y:S02]  /*00c0*/  SGXT R3, R3, 0x1 ;  /* 0x000000010303781a */ /* 0x000fe40000000200 */
[----:B------:R-:W-:-:S04]  /*00d0*/  LEA R0, R5, R0, 0x9 ;  /* 0x0000000005007211 */ /* 0x000fc800078e48ff */
[----:B------:R-:W-:-:S04]  /*00e0*/  LEA.HI R3, R3, R0, RZ, 0x6 ;  /* 0x0000000003037211 */ /* 0x000fc800078f30ff */
[--C-:B------:R-:W-:Y:S02]  /*00f0*/  SHF.R.S32.HI R15, RZ, 0x6, R3.reuse ;  /* 0x00000006ff0f7819 */ /* 0x100fe40000011403 */
[----:B------:R-:W-:-:S04]  /*0100*/  SHF.R.S32.HI R2, RZ, 0x1f, R3 ;  /* 0x0000001fff027819 */ /* 0x000fc80000011403 */
[----:B------:R-:W-:-:S04]  /*0110*/  LEA.HI R2, R2, R15, RZ, 0x8 ;  /* 0x0000000f02027211 */ /* 0x000fc800078f40ff */
[----:B------:R-:W-:-:S04]  /*0120*/  LOP3.LUT R2, R2, 0xffffff00, RZ, 0xc0, !PT ;  /* 0xffffff0002027812 */ /* 0x000fc800078ec0ff */
[----:B------:R-:W-:Y:S02]  /*0130*/  IADD3 R15, R15, -R2, RZ ;  /* 0x800000020f0f7210 */ /* 0x000fe40007ffe0ff */
[----:B------:R-:W3:Y:S03]  /*0140*/  LDC.64 R2, c[0x0][0x210] ;  /* 0x00008400ff027b82 */ /* 0x000ee60000000a00 */
[----:B--2---:R-:W-:-:S05]  /*0150*/  IMAD.WIDE R20, R15, 0x4, R20 ;  /* 0x000000040f147825 */ /* 0x004fca00078e0214 */
[----:B------:R2:W2:Y:S01]  /*0160*/  LDG.E.EL R10, desc[UR4][R20.64] ;  /* 0x00000004140a7981 */ /* 0x0004a2000c2e1900 */
[----:B----4-:R-:W-:-:S04]  /*0170*/  IMAD.WIDE R16, R15, 0x4, R16 ;  /* 0x000000040f107825 */ /* 0x010fc800078e0210 */
[----:B-----5:R-:W-:Y:S01]  /*0180*/  IMAD.WIDE R18, R15, 0x4, R18 ;  /* 0x000000040f127825 */ /* 0x020fe200078e0212 */
[----:B------:R4:W5:Y:S04]  /*0190*/  LDG.E.EL R11, desc[UR4][R16.64] ;  /* 0x00000004100b7981 */ /* 0x000968000c2e1900 */
[----:B------:R-:W5:Y:S01]  /*01a0*/  LDG.E.EL R14, desc[UR4][R18.64] ;  /* 0x00000004120e7981 */ /* 0x000f62000c2e1900 */
[----:B---3--:R-:W-:-:S05]  /*01b0*/  IMAD.WIDE R2, R0, 0x4, R2 ;  /* 0x0000000400027825 */ /* 0x008fca00078e0202 */
[----:B------:R-:W5:Y:S01]  /*01c0*/  LDG.E.128 R4, desc[UR4][R2.64] ;  /* 0x0000000402047981 */ /* 0x000f62000c1e1d00 */
[----:B0-2---:R-:W-:-:S04]  /*01d0*/  IMAD.WIDE R20, R15, 0x4, R12 ;  /* 0x000000040f147825 */ /* 0x005fc800078e020c */
[----:B-1----:R-:W-:Y:S01]  /*01e0*/  IMAD.WIDE R22, R15, 0x4, R8 ;  /* 0x000000040f167825 */ /* 0x002fe200078e0208 */
[----:B------:R-:W2:Y:S01]  /*01f0*/  LDG.E.EL R12, desc[UR4][R20.64] ;  /* 0x00000004140c7981 */ /* 0x000ea2000c2e1900 */
[----:B----4-:R-:W-:Y:S01]  /*0200*/  HFMA2.MMA R16, -RZ, RZ, 1.625, 0 ;  /* 0x3e800000ff107435 */ /* 0x010fe200000001ff */
[----:B------:R-:W0:Y:S02]  /*0210*/  LDC.64 R8, c[0x0][0x240] ;  /* 0x00009000ff087b82 */ /* 0x000e240000000a00 */
[----:B------:R-:W2:Y:S01]  /*0220*/  LDG.E.EL R13, desc[UR4][R22.64] ;  /* 0x00000004160d7981 */ /* 0x000ea2000c2e1900 */
[----:B------:R-:W-:-:S04]  /*0230*/  FADD R10, R10, 9.9999997473787516356e-06 ;  /* 0x3727c5ac0a0a7421 */ /* 0x000fc80000000000 */
[----:B------:R-:W1:Y:S02]  /*0240*/  MUFU.SQRT R15, R10 ;  /* 0x0000000a000f7308 */ /* 0x000e640000002000 */
[C---:B-1----:R-:W-:Y:S02]  /*0250*/  FSETP.GT.AND P0, PT, R15.reuse, 8.50705917302346158658e+37, PT ;  /* 0x7e8000000f00780b */ /* 0x042fe40003f04000 */
[----:B------:R-:W-:-:S11]  /*0260*/  FSETP.GEU.AND P1, PT, R15, 1.175494350822287508e-38, PT ;  /* 0x008000000f00780b */ /* 0x000fd60003f2e000 */
[----:B------:R-:W-:-:S04]  /*0270*/  @P0 FMUL R15, R15, 0.25 ;  /* 0x3e8000000f0f0820 */ /* 0x000fc80000400000 */
[----:B------:R-:W-:-:S06]  /*0280*/  @!P1 FMUL R15, R15, 16777216 ;  /* 0x4b8000000f0f9820 */ /* 0x000fcc0000400000 */
[----:B------:R-:W1:Y:S01]  /*0290*/  MUFU.RCP R15, R15 ;  /* 0x0000000f000f7308 */ /* 0x000e620000001000 */
[----:B------:R-:W-:Y:S01]  /*02a0*/  FSEL R16, R16, 1, P0 ;  /* 0x3f80000010107808 */ /* 0x000fe20000000000 */
[--C-:B-----5:R-:W-:Y:S01]  /*02b0*/  FADD R4, R4, R11.reuse ;  /* 0x0000000b04047221 */ /* 0x120fe20000000000 */
[--C-:B------:R-:W-:Y:S01]  /*02c0*/  FADD R5, R5, R11.reuse ;  /* 0x0000000b05057221 */ /* 0x100fe20000000000 */
[--C-:B------:R-:W-:Y:S02]  /*02d0*/  FADD R6, R6, R11.reuse ;  /* 0x0000000b06067221 */ /* 0x100fe40000000000 */
[----:B------:R-:W-:Y:S01]  /*02e0*/  @!P1 FMUL R16, R16, 16777216 ;  /* 0x4b80000010109820 */ /* 0x000fe20000400000 */
[----:B------:R-:W-:Y:S01]  /*02f0*/  FADD R7, R7, R11 ;  /* 0x0000000b07077221 */ /* 0x000fe20000000000 */
[C---:B------:R-:W-:Y:S01]  /*0300*/  FADD R11, -R14.reuse, R4 ;  /* 0x000000040e0b7221 */ /* 0x040fe20000000100 */
[C---:B------:R-:W-:Y:S02]  /*0310*/  FADD R17, -R14.reuse, R6 ;  /* 0x000000060e117221 */ /* 0x040fe40000000100 */
[C---:B------:R-:W-:Y:S01]  /*0320*/  FADD R19, -R14.reuse, R7 ;  /* 0x000000070e137221 */ /* 0x040fe20000000100 */
[----:B-1----:R-:W-:Y:S01]  /*0330*/  FMUL R16, R15, R16 ;  /* 0x000000100f107220 */ /* 0x002fe20000400000 */
[----:B------:R-:W-:-:S03]  /*0340*/  FADD R15, -R14, R5 ;  /* 0x000000050e0f7221 */ /* 0x000fc60000000100 */
[C---:B------:R-:W-:Y:S01]  /*0350*/  FMUL R11, R16.reuse, R11 ;  /* 0x0000000b100b7220 */ /* 0x040fe20000400000 */
[C---:B------:R-:W-:Y:S01]  /*0360*/  FMUL R14, R16.reuse, R15 ;  /* 0x0000000f100e7220 */ /* 0x040fe20000400000 */
[C---:B------:R-:W-:Y:S01]  /*0370*/  FMUL R10, R16.reuse, R17 ;  /* 0x00000011100a7220 */ /* 0x040fe20000400000 */
[----:B------:R-:W-:Y:S01]  /*0380*/  FMUL R16, R16, R19 ;  /* 0x0000001310107220 */ /* 0x000fe20000400000 */
[C-C-:B--2---:R-:W-:Y:S01]  /*0390*/  FFMA R11, R12.reuse, R11, R13.reuse ;  /* 0x0000000b0c0b7223 */ /* 0x144fe2000000000d */
[C-C-:B------:R-:W-:Y:S01]  /*03a0*/  FFMA R14, R12.reuse, R14, R13.reuse ;  /* 0x0000000e0c0e7223 */ /* 0x140fe2000000000d */
[C-C-:B------:R-:W-:Y:S01]  /*03b0*/  FFMA R10, R12.reuse, R10, R13.reuse ;  /* 0x0000000a0c0a7223 */ /* 0x140fe2000000000d */
[----:B------:R-:W-:Y:S02]  /*03c0*/  FFMA R16, R12, R16, R13 ;  /* 0x000000100c107223 */ /* 0x000fe4000000000d */
[----:B------:R-:W-:Y:S02]  /*03d0*/  FSETP.GEU.AND P3, PT, R11, RZ, PT ;  /* 0x000000ff0b00720b */ /* 0x000fe40003f6e000 */
[----:B------:R-:W-:-:S02]  /*03e0*/  FSETP.GEU.AND P2, PT, R14, RZ, PT ;  /* 0x000000ff0e00720b */ /* 0x000fc40003f4e000 */
[----:B------:R-:W-:Y:S02]  /*03f0*/  FSETP.GEU.AND P1, PT, R10, RZ, PT ;  /* 0x000000ff0a00720b */ /* 0x000fe40003f2e000 */
[----:B------:R-:W-:Y:S01]  /*0400*/  FSETP.GEU.AND P0, PT, R16, RZ, PT ;  /* 0x000000ff1000720b */ /* 0x000fe20003f0e000 */
[----:B0-----:R-:W-:Y:S01]  /*0410*/  IMAD.WIDE R12, R0, 0x4, R8 ;  /* 0x00000004000c7825 */ /* 0x001fe200078e0208 */
[----:B------:R-:W-:Y:S02]  /*0420*/  SEL R8, R11, RZ, P3 ;  /* 0x000000ff0b087207 */ /* 0x000fe40001800000 */
[----:B------:R-:W-:Y:S02]  /*0430*/  SEL R9, R14, RZ, P2 ;  /* 0x000000ff0e097207 */ /* 0x000fe40001000000 */
[----:B------:R-:W-:Y:S02]  /*0440*/  SEL R10, R10, RZ, P1 ;  /* 0x000000ff0a0a7207 */ /* 0x000fe40000800000 */
[----:B------:R-:W-:Y:S01]  /*0450*/  SEL R11, R16, RZ, P0 ;  /* 0x000000ff100b7207 */ /* 0x000fe20000000000 */
[----:B------:R-:W-:Y:S04]  /*0460*/  STG.E.128 desc[UR4][R2.64], R4 ;  /* 0x0000000402007986 */ /* 0x000fe8000c101d04 */
[----:B------:R-:W-:Y:S01]  /*0470*/  STG.E.128 desc[UR4][R12.64], R8 ;  /* 0x000000080c007986 */ /* 0x000fe2000c101d04 */
[----:B------:R-:W-:Y:S05]  /*0480*/  EXIT ;  /* 0x000000000000794d */ /* 0x000fea0003800000 */
.L_x_0:
[----:B------:R-:W-:-:S00]  /*0490*/  BRA `(.L_x_0) ;  /* 0xfffffffc00fc7947 */ /* 0x000fc0000383ffff */
[----:B------:R-:W-:-:S00]  /*04a0*/  NOP ;  /* 0x0000000000007918 */ /* 0x000fc00000000000 */
        /* <DEDUP_REMOVED lines=13> */
.L_x_1:


//--------------------- .nv.global.init           --------------------------
	.section	.nv.global.init,"aw",@progbits
.nv.global.init:
	.type		_$_str,@object
	.size		_$_str,(_$_str_$_2 - _$_str)
_$_str:
        /*0000*/ 	.byte	0x5f, 0x5f, 0x43, 0x55, 0x44, 0x41, 0x5f, 0x46, 0x54, 0x5a, 0x00
	.type		_$_str_$_2,@object
	.size		_$_str_$_2,(.L_1 - _$_str_$_2)
_$_str_$_2:
        /*000b*/ 	.byte	0x5f, 0x5f, 0x43, 0x55, 0x44, 0x41, 0x5f, 0x50, 0x52, 0x45, 0x43, 0x5f, 0x53, 0x51, 0x52, 0x54
        /*001b*/ 	.byte	0x00
.L_1:


//--------------------- .nv.constant0.triton_poi_fused__native_batch_norm_legit_no_training_convolution_relu_91 --------------------------
	.section	.nv.constant0.triton_poi_fused__native_batch_norm_legit_no_training_convolution_relu_91,"a",@progbits
	.sectionflags	@""
	.align	4
.nv.constant0.triton_poi_fused__native_batch_norm_legit_no_training_convolution_relu_91:
	.zero		588
